	.headerflags	@"EF_CUDA_TEXMODE_UNIFIED EF_CUDA_64BIT_ADDRESS EF_CUDA_ACCELERATORS EF_CUDA_SM90 EF_CUDA_VIRTUAL_SM(EF_CUDA_SM90)"
	.elftype	@"ET_EXEC"


//--------------------- .nv.info                  --------------------------
	.section	.nv.info,"",@"SHT_CUDA_INFO"
	.align	4


	//----- nvinfo : EIATTR_REGCOUNT
	.align		4
        /*0000*/ 	.byte	0x04, 0x2f
        /*0002*/ 	.short	(.L_3 - .L_2)
	.align		4
.L_2:
        /*0004*/ 	.word	index@(triton_poi_fused__native_batch_norm_legit_no_training_relu_3)
        /*0008*/ 	.word	0x00000012


	//----- nvinfo : EIATTR_MIN_STACK_SIZE
	.align		4
.L_3:
        /*000c*/ 	.byte	0x04, 0x12
        /*000e*/ 	.short	(.L_5 - .L_4)
	.align		4
.L_4:
        /*0010*/ 	.word	index@(triton_poi_fused__native_batch_norm_legit_no_training_relu_3)
        /*0014*/ 	.word	0x00000000


	//----- nvinfo : EIATTR_FRAME_SIZE
	.align		4
.L_5:
        /*0018*/ 	.byte	0x04, 0x11
        /*001a*/ 	.short	(.L_7 - .L_6)
	.align		4
.L_6:
        /*001c*/ 	.word	index@(triton_poi_fused__native_batch_norm_legit_no_training_relu_3)
        /*0020*/ 	.word	0x00000000


	//----- nvinfo : EIATTR_MIN_STACK_SIZE
	.align		4
.L_7:
        /*0024*/ 	.byte	0x04, 0x12
        /*0026*/ 	.short	(.L_9 - .L_8)
	.align		4
.L_8:
        /*0028*/ 	.word	index@(triton_poi_fused__native_batch_norm_legit_no_training_relu_3)
        /*002c*/ 	.word	0x00000000
.L_9:


//--------------------- .nv.info.triton_poi_fused__native_batch_norm_legit_no_training_relu_3 --------------------------
	.section	.nv.info.triton_poi_fused__native_batch_norm_legit_no_training_relu_3,"",@"SHT_CUDA_INFO"
	.sectionflags	@""
	.align	4


	//----- nvinfo : EIATTR_CUDA_API_VERSION
	.align		4
        /*0000*/ 	.byte	0x04, 0x37
        /*0002*/ 	.short	(.L_11 - .L_10)
.L_10:
        /*0004*/ 	.word	0x0000007c


	//----- nvinfo : EIATTR_KPARAM_INFO
	.align		4
.L_11:
        /*0008*/ 	.byte	0x04, 0x17
        /*000a*/ 	.short	(.L_13 - .L_12)
.L_12:
        /*000c*/ 	.word	0x00000000
        /*0010*/ 	.short	0x0006
        /*0012*/ 	.short	0x0030
        /*0014*/ 	.byte	0x00, 0xf0, 0x11, 0x00


	//----- nvinfo : EIATTR_KPARAM_INFO
	.align		4
.L_13:
        /*0018*/ 	.byte	0x04, 0x17
        /*001a*/ 	.short	(.L_15 - .L_14)
.L_14:
        /*001c*/ 	.word	0x00000000
        /*0020*/ 	.short	0x0005
        /*0022*/ 	.short	0x0028
        /*0024*/ 	.byte	0x00, 0xf4, 0x21, 0x00


	//----- nvinfo : EIATTR_KPARAM_INFO
	.align		4
.L_15:
        /*0028*/ 	.byte	0x04, 0x17
        /*002a*/ 	.short	(.L_17 - .L_16)
.L_16:
        /*002c*/ 	.word	0x00000000
        /*0030*/ 	.short	0x0004
        /*0032*/ 	.short	0x0020
        /*0034*/ 	.byte	0x00, 0xf4, 0x21, 0x00


	//----- nvinfo : EIATTR_KPARAM_INFO
	.align		4
.L_17:
        /*0038*/ 	.byte	0x04, 0x17
        /*003a*/ 	.short	(.L_19 - .L_18)
.L_18:
        /*003c*/ 	.word	0x00000000
        /*0040*/ 	.short	0x0003
        /*0042*/ 	.short	0x0018
        /*0044*/ 	.byte	0x00, 0xf4, 0x21, 0x00


	//----- nvinfo : EIATTR_KPARAM_INFO
	.align		4
.L_19:
        /*0048*/ 	.byte	0x04, 0x17
        /*004a*/ 	.short	(.L_21 - .L_20)
.L_20:
        /*004c*/ 	.word	0x00000000
        /*0050*/ 	.short	0x0002
        /*0052*/ 	.short	0x0010
        /*0054*/ 	.byte	0x00, 0xf4, 0x21, 0x00


	//----- nvinfo : EIATTR_KPARAM_INFO
	.align		4
.L_21:
        /*0058*/ 	.byte	0x04, 0x17
        /*005a*/ 	.short	(.L_23 - .L_22)
.L_22:
        /*005c*/ 	.word	0x00000000
        /*0060*/ 	.short	0x0001
        /*0062*/ 	.short	0x0008
        /*0064*/ 	.byte	0x00, 0xf4, 0x21, 0x00


	//----- nvinfo : EIATTR_KPARAM_INFO
	.align		4
.L_23:
        /*0068*/ 	.byte	0x04, 0x17
        /*006a*/ 	.short	(.L_25 - .L_24)
.L_24:
        /*006c*/ 	.word	0x00000000
        /*0070*/ 	.short	0x0000
        /*0072*/ 	.short	0x0000
        /*0074*/ 	.byte	0x00, 0xf4, 0x21, 0x00


	//----- nvinfo : EIATTR_SPARSE_MMA_MASK
	.align		4
.L_25:
        /*0078*/ 	.byte	0x03, 0x50
        /*007a*/ 	.short	0x0000


	//----- nvinfo : EIATTR_MAXREG_COUNT
	.align		4
        /*007c*/ 	.byte	0x03, 0x1b
        /*007e*/ 	.short	0x00ff


	//----- nvinfo : EIATTR_EXIT_INSTR_OFFSETS
	.align		4
        /*0080*/ 	.byte	0x04, 0x1c
        /*0082*/ 	.short	(.L_27 - .L_26)


	//   ....[0]....
.L_26:
        /*0084*/ 	.word	0x000003d0


	//----- nvinfo : EIATTR_REQNTID
	.align		4
.L_27:
        /*0088*/ 	.byte	0x04, 0x10
        /*008a*/ 	.short	(.L_29 - .L_28)
.L_28:
        /*008c*/ 	.word	0x00000100
        /*0090*/ 	.word	0x00000001
        /*0094*/ 	.word	0x00000001


	//----- nvinfo : EIATTR_CBANK_PARAM_SIZE
	.align		4
.L_29:
        /*0098*/ 	.byte	0x03, 0x19
        /*009a*/ 	.short	0x0034


	//----- nvinfo : EIATTR_PARAM_CBANK
	.align		4
        /*009c*/ 	.byte	0x04, 0x0a
        /*009e*/ 	.short	(.L_31 - .L_30)
	.align		4
.L_30:
        /*00a0*/ 	.word	index@(.nv.constant0.triton_poi_fused__native_batch_norm_legit_no_training_relu_3)
        /*00a4*/ 	.short	0x0210
        /*00a6*/ 	.short	0x0034


	//----- nvinfo : EIATTR_SW_WAR
	.align		4
.L_31:
        /*00a8*/ 	.byte	0x04, 0x36
        /*00aa*/ 	.short	(.L_33 - .L_32)
.L_32:
        /*00ac*/ 	.word	0x00000008
.L_33:


//--------------------- .nv.callgraph             --------------------------
	.section	.nv.callgraph,"",@"SHT_CUDA_CALLGRAPH"
	.align	4
	.sectionentsize	8
	.align		4
        /*0000*/ 	.word	0x00000000
	.align		4
        /*0004*/ 	.word	0xffffffff
	.align		4
        /*0008*/ 	.word	0x00000000
	.align		4
        /*000c*/ 	.word	0xfffffffe
	.align		4
        /*0010*/ 	.word	0x00000000
	.align		4
        /*0014*/ 	.word	0xfffffffd
	.align		4
        /*0018*/ 	.word	0x00000000
	.align		4
        /*001c*/ 	.word	0xfffffffc


//--------------------- .nv.constant4             --------------------------
	.section	.nv.constant4,"a",@progbits
	.align	8
	.align		8
.nv.constant4:
        /*0000*/ 	.dword	_$_str
	.align		8
        /*0008*/ 	.dword	_$_str_$_2


//--------------------- .text.triton_poi_fused__native_batch_norm_legit_no_training_relu_3 --------------------------
	.section	.text.triton_poi_fused__native_batch_norm_legit_no_training_relu_3,"ax",@progbits
	.align	128
        .global         triton_poi_fused__native_batch_norm_legit_no_training_relu_3
        .type           triton_poi_fused__native_batch_norm_legit_no_training_relu_3,@function
        .size           triton_poi_fused__native_batch_norm_legit_no_training_relu_3,(.L_x_1 - triton_poi_fused__native_batch_norm_legit_no_training_relu_3)
        .other          triton_poi_fused__native_batch_norm_legit_no_training_relu_3,@"STO_CUDA_ENTRY STV_DEFAULT"
triton_poi_fused__native_batch_norm_legit_no_training_relu_3:
.text.triton_poi_fused__native_batch_norm_legit_no_training_relu_3:
[----:B------:R-:W-:Y:S01]  /*0000*/  LDC R1, c[0x0][0x28] ;  /* 0x00000a00ff017b82 */ /* 0x000fe20000000800 */
[----:B------:R-:W1:Y:S07]  /*0010*/  S2R R0, SR_TID.X ;  /* 0x0000000000007919 */ /* 0x000e6e0000002100 */
[----:B------:R-:W2:Y:S01]  /*0020*/  LDC.64 R2, c[0x0][0x220] ;  /* 0x00008800ff027b82 */ /* 0x000ea20000000a00 */
[----:B------:R-:W-:Y:S01]  /*0030*/  ULDC.64 UR4, c[0x0][0x208] ;  /* 0x0000820000047ab9 */ /* 0x000fe20000000a00 */
[----:B------:R-:W3:Y:S06]  /*0040*/  S2R R7, SR_CTAID.X ;  /* 0x0000000000077919 */ /* 0x000eec0000002500 */
[----:B------:R-:W4:Y:S08]  /*0050*/  LDC.64 R8, c[0x0][0x228] ;  /* 0x00008a00ff087b82 */ /* 0x000f300000000a00 */
[----:B------:R-:W5:Y:S01]  /*0060*/  LDC.64 R10, c[0x0][0x230] ;  /* 0x00008c00ff0a7b82 */ /* 0x000f620000000a00 */
[----:B-1----:R-:W-:-:S02]  /*0070*/  SHF.L.U32 R0, R0, 0x1, RZ ;  /* 0x0000000100007819 */ /* 0x002fc400000006ff */
[----:B---3--:R-:W-:Y:S02]  /*0080*/  SHF.R.S32.HI R5, RZ, 0x16, R7 ;  /* 0x00000016ff057819 */ /* 0x008fe40000011407 */
[----:B------:R-:W-:Y:S02]  /*0090*/  LOP3.LUT R0, R0, 0x1fe, RZ, 0xc0, !PT ;  /* 0x000001fe00007812 */ /* 0x000fe400078ec0ff */
[----:B------:R-:W-:Y:S02]  /*00a0*/  SGXT R5, R5, 0x1 ;  /* 0x000000010505781a */ /* 0x000fe40000000200 */
[----:B------:R-:W-:Y:S02]  /*00b0*/  LEA R0, R7, R0, 0x9 ;  /* 0x0000000007007211 */ /* 0x000fe400078e48ff */
[----:B------:R-:W1:Y:S02]  /*00c0*/  LDC.64 R6, c[0x0][0x218] ;  /* 0x00008600ff067b82 */ /* 0x000e640000000a00 */
[----:B------:R-:W-:-:S04]  /*00d0*/  LEA.HI R5, R5, R0, RZ, 0x7 ;  /* 0x0000000005057211 */ /* 0x000fc800078f38ff */
[----:B------:R-:W-:-:S04]  /*00e0*/  LOP3.LUT R5, R5, 0xffffff80, RZ, 0xc0, !PT ;  /* 0xffffff8005057812 */ /* 0x000fc800078ec0ff */
[----:B------:R-:W-:Y:S02]  /*00f0*/  IADD3 R13, R0, -R5, RZ ;  /* 0x80000005000d7210 */ /* 0x000fe40007ffe0ff */
[----:B------:R-:W3:Y:S03]  /*0100*/  LDC.64 R4, c[0x0][0x210] ;  /* 0x00008400ff047b82 */ /* 0x000ee60000000a00 */
[----:B--2---:R-:W-:-:S06]  /*0110*/  IMAD.WIDE R2, R13, 0x4, R2 ;  /* 0x000000040d027825 */ /* 0x004fcc00078e0202 */
[----:B------:R-:W2:Y:S01]  /*0120*/  LDG.E.EL.64 R2, desc[UR4][R2.64] ;  /* 0x0000000402027981 */ /* 0x000ea2000c2e1b00 */
[----:B-1----:R-:W-:-:S04]  /*0130*/  IMAD.WIDE R6, R13, 0x4, R6 ;  /* 0x000000040d067825 */ /* 0x002fc800078e0206 */
[C---:B----4-:R-:W-:Y:S02]  /*0140*/  IMAD.WIDE R8, R13.reuse, 0x4, R8 ;  /* 0x000000040d087825 */ /* 0x050fe400078e0208 */
[----:B------:R-:W4:Y:S02]  /*0150*/  LDG.E.EL.64 R6, desc[UR4][R6.64] ;  /* 0x0000000406067981 */ /* 0x000f24000c2e1b00 */
[----:B-----5:R-:W-:Y:S02]  /*0160*/  IMAD.WIDE R10, R13, 0x4, R10 ;  /* 0x000000040d0a7825 */ /* 0x020fe400078e020a */
[----:B------:R-:W5:Y:S02]  /*0170*/  LDG.E.EL.64 R8, desc[UR4][R8.64] ;  /* 0x0000000408087981 */ /* 0x000f64000c2e1b00 */
[----:B---3--:R-:W-:Y:S02]  /*0180*/  IMAD.WIDE R4, R0, 0x4, R4 ;  /* 0x0000000400047825 */ /* 0x008fe400078e0204 */
[----:B------:R-:W5:Y:S04]  /*0190*/  LDG.E.EL.64 R10, desc[UR4][R10.64] ;  /* 0x000000040a0a7981 */ /* 0x000f68000c2e1b00 */
[----:B------:R-:W4:Y:S01]  /*01a0*/  LDG.E.64 R4, desc[UR4][R4.64] ;  /* 0x0000000404047981 */ /* 0x000f22000c1e1b00 */
[----:B------:R-:W-:Y:S01]  /*01b0*/  HFMA2.MMA R14, -RZ, RZ, 1.625, 0 ;  /* 0x3e800000ff0e7435 */ /* 0x000fe200000001ff */
[----:B--2---:R-:W-:Y:S01]  /*01c0*/  FADD R2, R2, 0.0010000000474974513054 ;  /* 0x3a83126f02027421 */ /* 0x004fe20000000000 */
[----:B------:R-:W-:-:S03]  /*01d0*/  FADD R3, R3, 0.0010000000474974513054 ;  /* 0x3a83126f03037421 */ /* 0x000fc60000000000 */
[----:B------:R-:W1:Y:S08]  /*01e0*/  MUFU.SQRT R12, R2 ;  /* 0x00000002000c7308 */ /* 0x000e700000002000 */
[----:B------:R2:W3:Y:S01]  /*01f0*/  MUFU.SQRT R13, R3 ;  /* 0x00000003000d7308 */ /* 0x0004e20000002000 */
[C---:B-1----:R-:W-:Y:S02]  /*0200*/  FSETP.GT.AND P0, PT, R12.reuse, 8.50705917302346158658e+37, PT ;  /* 0x7e8000000c00780b */ /* 0x042fe40003f04000 */
[----:B------:R-:W-:Y:S01]  /*0210*/  FSETP.GEU.AND P2, PT, R12, 1.175494350822287508e-38, PT ;  /* 0x008000000c00780b */ /* 0x000fe20003f4e000 */
[----:B--2---:R-:W1:Y:S01]  /*0220*/  LDC.64 R2, c[0x0][0x238] ;  /* 0x00008e00ff027b82 */ /* 0x004e620000000a00 */
[----:B---3--:R-:W-:-:S02]  /*0230*/  FSETP.GT.AND P1, PT, R13, 8.50705917302346158658e+37, PT ;  /* 0x7e8000000d00780b */ /* 0x008fc40003f24000 */
[----:B------:R-:W-:-:S07]  /*0240*/  FSETP.GEU.AND P3, PT, R13, 1.175494350822287508e-38, PT ;  /* 0x008000000d00780b */ /* 0x000fce0003f6e000 */
[----:B------:R-:W-:-:S04]  /*0250*/  @P0 FMUL R12, R12, 0.25 ;  /* 0x3e8000000c0c0820 */ /* 0x000fc80000400000 */
[----:B------:R-:W-:Y:S01]  /*0260*/  @!P2 FMUL R12, R12, 16777216 ;  /* 0x4b8000000c0ca820 */ /* 0x000fe20000400000 */
[----:B------:R-:W-:-:S04]  /*0270*/  @P1 FMUL R13, R13, 0.25 ;  /* 0x3e8000000d0d1820 */ /* 0x000fc80000400000 */
[----:B------:R-:W-:Y:S01]  /*0280*/  @!P3 FMUL R13, R13, 16777216 ;  /* 0x4b8000000d0db820 */ /* 0x000fe20000400000 */
[----:B------:R-:W2:Y:S01]  /*0290*/  MUFU.RCP R12, R12 ;  /* 0x0000000c000c7308 */ /* 0x000ea20000001000 */
[----:B------:R-:W-:-:S07]  /*02a0*/  FSEL R15, R14, 1, P0 ;  /* 0x3f8000000e0f7808 */ /* 0x000fce0000000000 */
[----:B------:R-:W3:Y:S01]  /*02b0*/  MUFU.RCP R13, R13 ;  /* 0x0000000d000d7308 */ /* 0x000ee20000001000 */
[----:B------:R-:W-:Y:S01]  /*02c0*/  FSEL R14, R14, 1, P1 ;  /* 0x3f8000000e0e7808 */ /* 0x000fe20000800000 */
[----:B------:R-:W-:-:S04]  /*02d0*/  @!P2 FMUL R15, R15, 16777216 ;  /* 0x4b8000000f0fa820 */ /* 0x000fc80000400000 */
[----:B------:R-:W-:Y:S01]  /*02e0*/  @!P3 FMUL R14, R14, 16777216 ;  /* 0x4b8000000e0eb820 */ /* 0x000fe20000400000 */
[----:B----4-:R-:W-:Y:S01]  /*02f0*/  FADD R5, R5, -R7 ;  /* 0x8000000705057221 */ /* 0x010fe20000000000 */
[----:B------:R-:W-:Y:S01]  /*0300*/  FADD R4, R4, -R6 ;  /* 0x8000000604047221 */ /* 0x000fe20000000000 */
[----:B--2---:R-:W-:Y:S01]  /*0310*/  FMUL R15, R12, R15 ;  /* 0x0000000f0c0f7220 */ /* 0x004fe20000400000 */
[----:B---3--:R-:W-:-:S03]  /*0320*/  FMUL R14, R13, R14 ;  /* 0x0000000e0d0e7220 */ /* 0x008fc60000400000 */
[----:B------:R-:W-:Y:S01]  /*0330*/  FMUL R15, R4, R15 ;  /* 0x0000000f040f7220 */ /* 0x000fe20000400000 */
[----:B------:R-:W-:-:S03]  /*0340*/  FMUL R14, R5, R14 ;  /* 0x0000000e050e7220 */ /* 0x000fc60000400000 */
[----:B-----5:R-:W-:Y:S01]  /*0350*/  FFMA R8, R8, R15, R10 ;  /* 0x0000000f08087223 */ /* 0x020fe2000000000a */
[----:B------:R-:W-:-:S04]  /*0360*/  FFMA R9, R9, R14, R11 ;  /* 0x0000000e09097223 */ /* 0x000fc8000000000b */
[----:B------:R-:W-:Y:S02]  /*0370*/  FSETP.GEU.AND P0, PT, R8, RZ, PT ;  /* 0x000000ff0800720b */ /* 0x000fe40003f0e000 */
[C---:B------:R-:W-:Y:S01]  /*0380*/  FSETP.GEU.AND P1, PT, R9.reuse, RZ, PT ;  /* 0x000000ff0900720b */ /* 0x040fe20003f2e000 */
[----:B-1----:R-:W-:Y:S01]  /*0390*/  IMAD.WIDE R2, R0, 0x4, R2 ;  /* 0x0000000400027825 */ /* 0x002fe200078e0202 */
[----:B------:R-:W-:Y:S02]  /*03a0*/  FSEL R8, R8, RZ, P0 ;  /* 0x000000ff08087208 */ /* 0x000fe40000000000 */
[----:B------:R-:W-:-:S05]  /*03b0*/  FSEL R9, R9, RZ, P1 ;  /* 0x000000ff09097208 */ /* 0x000fca0000800000 */
[----:B------:R-:W-:Y:S01]  /*03c0*/  STG.E.64 desc[UR4][R2.64], R8 ;  /* 0x0000000802007986 */ /* 0x000fe2000c101b04 */
[----:B------:R-:W-:Y:S05]  /*03d0*/  EXIT ;  /* 0x000000000000794d */ /* 0x000fea0003800000 */
.L_x_0:
[----:B------:R-:W-:-:S00]  /*03e0*/  BRA `(.L_x_0) ;  /* 0xfffffffc00fc7947 */ /* 0x000fc0000383ffff */
[----:B------:R-:W-:-:S00]  /*03f0*/  NOP ;  /* 0x0000000000007918 */ /* 0x000fc00000000000 */
        /* <DEDUP_REMOVED lines=8> */
.L_x_1:


//--------------------- .nv.global.init           --------------------------
	.section	.nv.global.init,"aw",@progbits
.nv.global.init:
	.type		_$_str,@object
	.size		_$_str,(_$_str_$_2 - _$_str)
_$_str:
        /*0000*/ 	.byte	0x5f, 0x5f, 0x43, 0x55, 0x44, 0x41, 0x5f, 0x46, 0x54, 0x5a, 0x00
	.type		_$_str_$_2,@object
	.size		_$_str_$_2,(.L_1 - _$_str_$_2)
_$_str_$_2:
        /*000b*/ 	.byte	0x5f, 0x5f, 0x43, 0x55, 0x44, 0x41, 0x5f, 0x50, 0x52, 0x45, 0x43, 0x5f, 0x53, 0x51, 0x52, 0x54
        /*001b*/ 	.byte	0x00
.L_1:


//--------------------- .nv.constant0.triton_poi_fused__native_batch_norm_legit_no_training_relu_3 --------------------------
	.section	.nv.constant0.triton_poi_fused__native_batch_norm_legit_no_training_relu_3,"a",@progbits
	.sectionflags	@""
	.align	4
.nv.constant0.triton_poi_fused__native_batch_norm_legit_no_training_relu_3:
	.zero		580
